//
// Generated by NVIDIA NVVM Compiler
//
// Compiler Build ID: CL-36424714
// Cuda compilation tools, release 13.0, V13.0.88
// Based on NVVM 20.0.0
//

.version 9.0
.target sm_100
.address_size 64

	// .globl	_Z3fftPfS_
// _ZZ3fftPfS_E2SA has been demoted
// _ZZ3fftPfS_E2SB has been demoted
// _ZZ3fftPfS_E4SROT has been demoted

.visible .entry _Z3fftPfS_(
	.param .u64 .ptr .align 1 _Z3fftPfS__param_0,
	.param .u64 .ptr .align 1 _Z3fftPfS__param_1
)
{
	.reg .pred 	%p<3>;
	.reg .b16 	%rs<11>;
	.reg .b32 	%r<97>;
	.reg .b32 	%f<36>;
	.reg .b64 	%rd<16>;
	// demoted variable
	.shared .align 4 .b8 _ZZ3fftPfS_E2SA[2048];
	// demoted variable
	.shared .align 4 .b8 _ZZ3fftPfS_E2SB[2048];
	// demoted variable
	.shared .align 4 .b8 _ZZ3fftPfS_E4SROT[1024];
	ld.param.u64 	%rd3, [_Z3fftPfS__param_0];
	ld.param.u64 	%rd4, [_Z3fftPfS__param_1];
	cvta.to.global.u64 	%rd5, %rd3;
	cvta.to.global.u64 	%rd6, %rd4;
	mov.u32 	%r17, %tid.x;
	mul.wide.u32 	%rd7, %r17, 4;
	add.s64 	%rd8, %rd6, %rd7;
	ld.global.f32 	%f3, [%rd8];
	shl.b32 	%r18, %r17, 2;
	mov.u32 	%r19, _ZZ3fftPfS_E4SROT;
	add.s32 	%r20, %r19, %r18;
	st.shared.f32 	[%r20], %f3;
	add.s64 	%rd1, %rd5, %rd7;
	ld.global.f32 	%f4, [%rd1];
	mov.u32 	%r21, _ZZ3fftPfS_E2SA;
	add.s32 	%r1, %r21, %r18;
	st.shared.f32 	[%r1], %f4;
	mov.u32 	%r22, %ntid.x;
	mul.wide.s32 	%rd9, %r22, 4;
	add.s64 	%rd2, %rd1, %rd9;
	ld.global.f32 	%f5, [%rd2];
	shl.b32 	%r23, %r22, 2;
	add.s32 	%r2, %r1, %r23;
	st.shared.f32 	[%r2], %f5;
	bar.sync 	0;
	cvt.u16.u32 	%rs2, %r17;
	and.b32  	%r3, %r17, 1;
	shr.u32 	%r4, %r17, 2;
	and.b32  	%r5, %r17, 3;
	shr.u16 	%rs3, %rs2, 1;
	and.b16  	%rs1, %rs3, 1;
	and.b16  	%rs4, %rs2, 2;
	sub.s16 	%rs5, 1, %rs4;
	mul.wide.s16 	%r6, %rs5, 2;
	cvt.rn.f32.s16 	%f1, %rs5;
	and.b32  	%r7, %r17, 2;
	xor.b16  	%rs6, %rs4, 2;
	cvt.u32.u16 	%r8, %rs6;
	xor.b16  	%rs7, %rs1, 1;
	cvt.u32.u16 	%r9, %rs7;
	setp.eq.b32 	%p1, %r3, 1;
	selp.b16 	%rs8, -1, 1, %p1;
	selp.b32 	%r10, 65535, 1, %p1;
	cvt.rn.f32.s16 	%f2, %rs8;
	mov.b32 	%r96, 8;
	mov.b32 	%r95, 0;
$L__BB0_1:
	add.s32 	%r13, %r95, 2;
	mov.b32 	%r24, 512;
	shr.u32 	%r25, %r24, %r13;
	add.s32 	%r96, %r96, -2;
	mov.b32 	%r26, -1;
	shl.b32 	%r27, %r26, %r96;
	and.b32  	%r28, %r27, %r4;
	mad.lo.s32 	%r29, %r28, 3, %r4;
	shl.b32 	%r30, %r29, 1;
	shl.b32 	%r31, %r4, %r95;
	mad.lo.s32 	%r32, %r25, %r5, %r30;
	and.b32  	%r33, %r32, 8190;
	mad.lo.s32 	%r34, %r6, %r25, %r33;
	cvt.u64.u32 	%rd10, %r34;
	shl.b64 	%rd11, %rd10, 48;
	shr.s64 	%rd12, %rd11, 46;
	cvt.u32.u64 	%r35, %rd12;
	mov.u32 	%r36, _ZZ3fftPfS_E2SA;
	add.s32 	%r37, %r36, %r35;
	ld.shared.f32 	%f6, [%r37];
	shl.b32 	%r38, %r32, 2;
	add.s32 	%r39, %r36, %r38;
	ld.shared.f32 	%f7, [%r39];
	fma.rn.f32 	%f8, %f7, %f1, %f6;
	mov.u32 	%r40, _ZZ3fftPfS_E2SB;
	add.s32 	%r41, %r40, %r38;
	st.shared.f32 	[%r41], %f8;
	shl.b32 	%r42, %r34, 2;
	add.s32 	%r43, %r36, %r42;
	ld.shared.f32 	%f9, [%r43+4];
	ld.shared.f32 	%f10, [%r39+4];
	fma.rn.f32 	%f11, %f10, %f1, %f9;
	st.shared.f32 	[%r41+4], %f11;
	mul.lo.s32 	%r44, %r25, %r7;
	sub.s32 	%r45, %r33, %r44;
	cvt.u16.u32 	%rs9, %r45;
	add.s16 	%rs10, %rs1, %rs9;
	mad.lo.s32 	%r46, %r25, %r8, %r33;
	mul.wide.s16 	%r47, %rs10, 4;
	add.s32 	%r48, %r40, %r47;
	ld.shared.f32 	%f12, [%r48];
	add.s32 	%r49, %r36, %r47;
	st.shared.f32 	[%r49], %f12;
	shl.b32 	%r50, %r46, 2;
	add.s32 	%r51, %r40, %r50;
	ld.shared.f32 	%f13, [%r51];
	mul.f32 	%f14, %f13, %f1;
	shl.b32 	%r52, %r31, 16;
	and.b32  	%r53, %r52, 4128768;
	shl.b32 	%r54, %r3, 22;
	or.b32  	%r55, %r54, %r53;
	shr.u32 	%r56, %r55, 15;
	cvt.u32.u16 	%r57, %rs1;
	or.b32  	%r58, %r56, %r57;
	shl.b32 	%r59, %r58, 2;
	mov.u32 	%r60, _ZZ3fftPfS_E4SROT;
	add.s32 	%r61, %r60, %r59;
	ld.shared.f32 	%f15, [%r61];
	ld.shared.f32 	%f16, [%r51+4];
	or.b32  	%r62, %r56, %r9;
	shl.b32 	%r63, %r62, 2;
	add.s32 	%r64, %r60, %r63;
	ld.shared.f32 	%f17, [%r64];
	mul.f32 	%f18, %f16, %f17;
	fma.rn.f32 	%f19, %f14, %f15, %f18;
	add.s32 	%r65, %r46, %r57;
	shl.b32 	%r66, %r65, 2;
	add.s32 	%r67, %r36, %r66;
	st.shared.f32 	[%r67], %f19;
	bar.sync 	0;
	shl.b32 	%r68, %r31, 2;
	and.b32  	%r69, %r68, 252;
	mad.lo.s32 	%r70, %r25, %r10, %r33;
	cvt.u64.u32 	%rd13, %r70;
	shl.b64 	%rd14, %rd13, 48;
	shr.s64 	%rd15, %rd14, 46;
	cvt.u32.u64 	%r71, %rd15;
	add.s32 	%r72, %r36, %r71;
	ld.shared.f32 	%f20, [%r72];
	ld.shared.f32 	%f21, [%r39];
	fma.rn.f32 	%f22, %f21, %f2, %f20;
	st.shared.f32 	[%r41], %f22;
	shl.b32 	%r73, %r70, 16;
	shr.s32 	%r74, %r73, 14;
	add.s32 	%r75, %r36, %r74;
	ld.shared.f32 	%f23, [%r75+4];
	ld.shared.f32 	%f24, [%r39+4];
	fma.rn.f32 	%f25, %f24, %f2, %f23;
	st.shared.f32 	[%r41+4], %f25;
	selp.b32 	%r76, %r25, 0, %p1;
	sub.s32 	%r77, %r33, %r76;
	add.s32 	%r78, %r77, %r3;
	xor.b32  	%r79, %r3, 1;
	mad.lo.s32 	%r80, %r25, %r79, %r33;
	shl.b32 	%r81, %r78, 2;
	add.s32 	%r82, %r40, %r81;
	ld.shared.f32 	%f26, [%r82];
	add.s32 	%r83, %r36, %r81;
	st.shared.f32 	[%r83], %f26;
	shl.b32 	%r84, %r80, 2;
	add.s32 	%r85, %r40, %r84;
	ld.shared.f32 	%f27, [%r85];
	mul.f32 	%f28, %f27, %f2;
	or.b32  	%r86, %r69, %r3;
	shl.b32 	%r87, %r86, 2;
	add.s32 	%r88, %r60, %r87;
	ld.shared.f32 	%f29, [%r88];
	ld.shared.f32 	%f30, [%r85+4];
	or.b32  	%r89, %r69, %r79;
	shl.b32 	%r90, %r89, 2;
	add.s32 	%r91, %r60, %r90;
	ld.shared.f32 	%f31, [%r91];
	mul.f32 	%f32, %f30, %f31;
	fma.rn.f32 	%f33, %f28, %f29, %f32;
	add.s32 	%r92, %r80, %r3;
	shl.b32 	%r93, %r92, 2;
	add.s32 	%r94, %r36, %r93;
	st.shared.f32 	[%r94], %f33;
	bar.sync 	0;
	setp.ne.s32 	%p2, %r13, 8;
	mov.u32 	%r95, %r13;
	@%p2 bra 	$L__BB0_1;
	ld.shared.f32 	%f34, [%r1];
	st.global.f32 	[%rd1], %f34;
	ld.shared.f32 	%f35, [%r2];
	st.global.f32 	[%rd2], %f35;
	ret;

}


// ===== COMPILED SASS (sm_100) =====

	.target	sm_100

	.elftype	@"ET_EXEC"


//--------------------- .note.nv.tkinfo           --------------------------
	.section	.note.nv.tkinfo,"",@"SHT_NOTE"
	.sectionflags	@"SHF_NOTE_NV_TKINFO"
	.tkinfo
        /*0018*/ 	.word	0x00000002
        /*0030*/ 	.string	""
        /*0030*/ 	.string	"ptxas"
        /*0030*/ 	.string	"Cuda compilation tools, release 13.0, V13.0.88"
        /*0030*/ 	.string	"Build cuda_13.0.r13.0/compiler.36424714_0"
        /*0030*/ 	.string	"-arch sm_100 -m 64 "



//--------------------- .note.nv.cuinfo           --------------------------
	.section	.note.nv.cuinfo,"",@"SHT_NOTE"
	.sectionflags	@"SHF_NOTE_NV_CUINFO"
        /*0018*/ 	.short	0x0002
        /*001a*/ 	.short	0x0064
        /*001c*/ 	.short	0x0082
	.zero		2


//--------------------- .nv.info                  --------------------------
	.section	.nv.info,"",@"SHT_CUDA_INFO"
	.align	4


	//----- nvinfo : EIATTR_REGCOUNT
	.align		4
        /*0000*/ 	.byte	0x04, 0x2f
        /*0002*/ 	.short	(.L_1 - .L_0)
	.align		4
.L_0:
        /*0004*/ 	.word	index@(_Z3fftPfS_)
        /*0008*/ 	.word	0x00000020


	//----- nvinfo : EIATTR_FRAME_SIZE
	.align		4
.L_1:
        /*000c*/ 	.byte	0x04, 0x11
        /*000e*/ 	.short	(.L_3 - .L_2)
	.align		4
.L_2:
        /*0010*/ 	.word	index@(_Z3fftPfS_)
        /*0014*/ 	.word	0x00000000


	//----- nvinfo : EIATTR_MIN_STACK_SIZE
	.align		4
.L_3:
        /*0018*/ 	.byte	0x04, 0x12
        /*001a*/ 	.short	(.L_5 - .L_4)
	.align		4
.L_4:
        /*001c*/ 	.word	index@(_Z3fftPfS_)
        /*0020*/ 	.word	0x00000000
.L_5:


//--------------------- .nv.compat                --------------------------
	.section	.nv.compat,"",@"SHT_CUDA_COMPAT_INFO"
	.align	4
        /*0000*/ 	.byte	0x02, 0x09, 0x00, 0x00, 0x02, 0x02, 0x01, 0x00, 0x02, 0x05, 0x05, 0x00, 0x03, 0x07, 0x01, 0x01
        /*0010*/ 	.byte	0x02, 0x03, 0x00, 0x00, 0x02, 0x06, 0x01, 0x00, 0x04, 0x0b, 0x08, 0x00, 0x09, 0x00, 0x00, 0x00
        /*0020*/ 	.byte	0x00, 0x00, 0x00, 0x00


//--------------------- .nv.info._Z3fftPfS_       --------------------------
	.section	.nv.info._Z3fftPfS_,"",@"SHT_CUDA_INFO"
	.sectionflags	@""
	.align	4


	//----- nvinfo : EIATTR_CUDA_API_VERSION
	.align		4
        /*0000*/ 	.byte	0x04, 0x37
        /*0002*/ 	.short	(.L_7 - .L_6)
.L_6:
        /*0004*/ 	.word	0x00000082


	//----- nvinfo : EIATTR_KPARAM_INFO
	.align		4
.L_7:
        /*0008*/ 	.byte	0x04, 0x17
        /*000a*/ 	.short	(.L_9 - .L_8)
.L_8:
        /*000c*/ 	.word	0x00000000
        /*0010*/ 	.short	0x0001
        /*0012*/ 	.short	0x0008
        /*0014*/ 	.byte	0x00, 0xf5, 0x21, 0x00


	//----- nvinfo : EIATTR_KPARAM_INFO
	.align		4
.L_9:
        /*0018*/ 	.byte	0x04, 0x17
        /*001a*/ 	.short	(.L_11 - .L_10)
.L_10:
        /*001c*/ 	.word	0x00000000
        /*0020*/ 	.short	0x0000
        /*0022*/ 	.short	0x0000
        /*0024*/ 	.byte	0x00, 0xf5, 0x21, 0x00


	//----- nvinfo : EIATTR_SPARSE_MMA_MASK
	.align		4
.L_11:
        /*0028*/ 	.byte	0x03, 0x50
        /*002a*/ 	.short	0x0000


	//----- nvinfo : EIATTR_MAXREG_COUNT
	.align		4
        /*002c*/ 	.byte	0x03, 0x1b
        /*002e*/ 	.short	0x00ff


	//----- nvinfo : EIATTR_NUM_BARRIERS
	.align		4
        /*0030*/ 	.byte	0x02, 0x4c
        /*0032*/ 	.byte	0x01
	.zero		1


	//----- nvinfo : EIATTR_MERCURY_ISA_VERSION
	.align		4
        /*0034*/ 	.byte	0x03, 0x5f
        /*0036*/ 	.short	0x0101


	//----- nvinfo : EIATTR_VRC_CTA_INIT_COUNT
	.align		4
        /*0038*/ 	.byte	0x02, 0x4a
	.zero		1
	.zero		1


	//----- nvinfo : EIATTR_EXIT_INSTR_OFFSETS
	.align		4
        /*003c*/ 	.byte	0x04, 0x1c
        /*003e*/ 	.short	(.L_13 - .L_12)


	//   ....[0]....
.L_12:
        /*0040*/ 	.word	0x00001850


	//----- nvinfo : EIATTR_CBANK_PARAM_SIZE
	.align		4
.L_13:
        /*0044*/ 	.byte	0x03, 0x19
        /*0046*/ 	.short	0x0010


	//----- nvinfo : EIATTR_PARAM_CBANK
	.align		4
        /*0048*/ 	.byte	0x04, 0x0a
        /*004a*/ 	.short	(.L_15 - .L_14)
	.align		4
.L_14:
        /*004c*/ 	.word	index@(.nv.constant0._Z3fftPfS_)
        /*0050*/ 	.short	0x0380
        /*0052*/ 	.short	0x0010


	//----- nvinfo : EIATTR_SW_WAR
	.align		4
.L_15:
        /*0054*/ 	.byte	0x04, 0x36
        /*0056*/ 	.short	(.L_17 - .L_16)
.L_16:
        /*0058*/ 	.word	0x00000008
.L_17:


//--------------------- .nv.callgraph             --------------------------
	.section	.nv.callgraph,"",@"SHT_CUDA_CALLGRAPH"
	.align	4
	.sectionentsize	8
	.align		4
        /*0000*/ 	.word	0x00000000
	.align		4
        /*0004*/ 	.word	0xffffffff
	.align		4
        /*0008*/ 	.word	0x00000000
	.align		4
        /*000c*/ 	.word	0xfffffffe
	.align		4
        /*0010*/ 	.word	0x00000000
	.align		4
        /*0014*/ 	.word	0xfffffffd
	.align		4
        /*0018*/ 	.word	0x00000000
	.align		4
        /*001c*/ 	.word	0xfffffffc


//--------------------- .text._Z3fftPfS_          --------------------------
	.section	.text._Z3fftPfS_,"ax",@progbits
	.align	128
        .global         _Z3fftPfS_
        .type           _Z3fftPfS_,@function
        .size           _Z3fftPfS_,(.L_x_1 - _Z3fftPfS_)
        .other          _Z3fftPfS_,@"STO_CUDA_ENTRY STV_DEFAULT"
_Z3fftPfS_:
.text._Z3fftPfS_:
[----:B------:R-:W-:Y:S01]  /*0000*/  LDC R1, c[0x0][0x37c] ;  /* 0x0000df00ff017b82 */ /* 0x000fe20000000800 */
[----:B------:R-:W0:Y:S07]  /*0010*/  S2R R18, SR_TID.X ;  /* 0x0000000000127919 */ /* 0x000e2e0000002100 */
[----:B------:R-:W0:Y:S01]  /*0020*/  LDC.64 R2, c[0x0][0x380] ;  /* 0x0000e000ff027b82 */ /* 0x000e220000000a00 */
[----:B------:R-:W1:Y:S07]  /*0030*/  LDCU.64 UR8, c[0x0][0x358] ;  /* 0x00006b00ff0877ac */ /* 0x000e6e0008000a00 */
[----:B------:R-:W2:Y:S08]  /*0040*/  LDC.64 R8, c[0x0][0x388] ;  /* 0x0000e200ff087b82 */ /* 0x000eb00000000a00 */
[----:B------:R-:W3:Y:S01]  /*0050*/  LDC R7, c[0x0][0x360] ;  /* 0x0000d800ff077b82 */ /* 0x000ee20000000800 */
[----:B0-----:R-:W-:-:S04]  /*0060*/  IMAD.WIDE.U32 R2, R18, 0x4, R2 ;  /* 0x0000000412027825 */ /* 0x001fc800078e0002 */
[C---:B--2---:R-:W-:Y:S01]  /*0070*/  IMAD.WIDE.U32 R8, R18.reuse, 0x4, R8 ;  /* 0x0000000412087825 */ /* 0x044fe200078e0008 */
[----:B-1----:R-:W2:Y:S03]  /*0080*/  LDG.E R11, desc[UR8][R2.64] ;  /* 0x00000008020b7981 */ /* 0x002ea6000c1e1900 */
[----:B---3--:R-:W-:Y:S01]  /*0090*/  IMAD.WIDE R4, R7, 0x4, R2 ;  /* 0x0000000407047825 */ /* 0x008fe200078e0202 */
[----:B------:R0:W3:Y:S04]  /*00a0*/  LDG.E R6, desc[UR8][R8.64] ;  /* 0x0000000808067981 */ /* 0x0000e8000c1e1900 */
[----:B------:R-:W4:Y:S01]  /*00b0*/  LDG.E R13, desc[UR8][R4.64] ;  /* 0x00000008040d7981 */ /* 0x000f22000c1e1900 */
[----:B------:R-:W1:Y:S01]  /*00c0*/  S2UR UR6, SR_CgaCtaId ;  /* 0x00000000000679c3 */ /* 0x000e620000008800 */
[----:B------:R-:W-:Y:S01]  /*00d0*/  SHF.R.U32.HI R21, RZ, 0x2, R18 ;  /* 0x00000002ff157819 */ /* 0x000fe20000011612 */
[----:B------:R-:W-:Y:S01]  /*00e0*/  UMOV UR4, 0x400 ;  /* 0x0000040000047882 */ /* 0x000fe20000000000 */
[----:B------:R-:W-:-:S02]  /*00f0*/  LOP3.LUT R14, R18, 0x2, RZ, 0xc0, !PT ;  /* 0x00000002120e7812 */ /* 0x000fc400078ec0ff */
[----:B------:R-:W-:Y:S01]  /*0100*/  LOP3.LUT R0, R21, 0xffffffc0, RZ, 0xc0, !PT ;  /* 0xffffffc015007812 */ /* 0x000fe200078ec0ff */
[----:B------:R-:W-:Y:S01]  /*0110*/  UIADD3 UR5, UPT, UPT, UR4, 0x1000, URZ ;  /* 0x0000100004057890 */ /* 0x000fe2000fffe0ff */
[----:B------:R-:W-:Y:S01]  /*0120*/  LOP3.LUT R19, R18, 0x3, RZ, 0xc0, !PT ;  /* 0x0000000312137812 */ /* 0x000fe200078ec0ff */
[----:B------:R-:W-:Y:S02]  /*0130*/  IMAD.MOV R15, RZ, RZ, -R14 ;  /* 0x000000ffff0f7224 */ /* 0x000fe400078e0a0e */
[----:B------:R-:W-:-:S04]  /*0140*/  IMAD R0, R0, 0x3, R21 ;  /* 0x0000000300007824 */ /* 0x000fc800078e0215 */
[----:B------:R-:W-:Y:S01]  /*0150*/  IMAD R0, R19, 0x40, R0 ;  /* 0x0000004013007824 */ /* 0x000fe200078e0200 */
[----:B------:R-:W-:Y:S01]  /*0160*/  PRMT R15, R15, 0x7710, RZ ;  /* 0x000077100f0f7816 */ /* 0x000fe200000000ff */
[----:B-1----:R-:W-:Y:S02]  /*0170*/  ULEA UR7, UR6, UR4, 0x18 ;  /* 0x0000000406077291 */ /* 0x002fe4000f8ec0ff */
[----:B------:R-:W-:-:S04]  /*0180*/  ULEA UR5, UR6, UR5, 0x18 ;  /* 0x0000000506057291 */ /* 0x000fc8000f8ec0ff */
[----:B0-----:R-:W-:Y:S01]  /*0190*/  LEA R8, R18, UR7, 0x2 ;  /* 0x0000000712087c11 */ /* 0x001fe2000f8e10ff */
[----:B------:R-:W-:Y:S01]  /*01a0*/  IMAD.SHL.U32 R24, R0, 0x2, RZ ;  /* 0x0000000200187824 */ /* 0x000fe200078e00ff */
[----:B------:R-:W-:Y:S01]  /*01b0*/  LEA R17, R18, UR5, 0x2 ;  /* 0x0000000512117c11 */ /* 0x000fe2000f8e10ff */
[----:B------:R-:W-:Y:S02]  /*01c0*/  VIADD R15, R15, 0x1 ;  /* 0x000000010f0f7836 */ /* 0x000fe40000000000 */
[----:B------:R-:W-:-:S03]  /*01d0*/  IMAD R0, R7, 0x4, R8 ;  /* 0x0000000407007824 */ /* 0x000fc600078e0208 */
[----:B------:R-:W-:Y:S02]  /*01e0*/  PRMT R9, R15, 0x9910, RZ ;  /* 0x000099100f097816 */ /* 0x000fe400000000ff */
[----:B------:R-:W-:-:S03]  /*01f0*/  LOP3.LUT R22, R24, 0x1ffe, RZ, 0xc0, !PT ;  /* 0x00001ffe18167812 */ /* 0x000fc600078ec0ff */
[----:B------:R-:W-:-:S04]  /*0200*/  IMAD.SHL.U32 R9, R9, 0x2, RZ ;  /* 0x0000000209097824 */ /* 0x000fc800078e00ff */
[----:B------:R-:W-:-:S04]  /*0210*/  IMAD R10, R9, 0x80, R22 ;  /* 0x00000080090a7824 */ /* 0x000fc800078e0216 */
[----:B------:R-:W-:Y:S01]  /*0220*/  IMAD.U32 R12, R10, 0x10000, RZ ;  /* 0x000100000a0c7824 */ /* 0x000fe200078e00ff */
[----:B------:R-:W-:-:S04]  /*0230*/  LEA R23, R24, UR7, 0x2 ;  /* 0x0000000718177c11 */ /* 0x000fc8000f8e10ff */
[----:B------:R-:W-:Y:S01]  /*0240*/  LEA.HI.SX32 R7, R12, UR7, 0x12 ;  /* 0x000000070c077c11 */ /* 0x000fe2000f8f92ff */
[----:B------:R-:W0:Y:S01]  /*0250*/  I2F.S16 R15, R15 ;  /* 0x0000000f000f7306 */ /* 0x000e220000101400 */
[----:B------:R-:W-:-:S04]  /*0260*/  UIADD3 UR4, UPT, UPT, UR4, 0x800, URZ ;  /* 0x0000080004047890 */ /* 0x000fc8000fffe0ff */
[----:B------:R-:W-:Y:S01]  /*0270*/  ULEA UR4, UR6, UR4, 0x18 ;  /* 0x0000000406047291 */ /* 0x000fe2000f8ec0ff */
[----:B------:R-:W-:-:S05]  /*0280*/  LEA R10, R10, UR7, 0x2 ;  /* 0x000000070a0a7c11 */ /* 0x000fca000f8e10ff */
[----:B------:R-:W-:Y:S01]  /*0290*/  LEA R24, R24, UR4, 0x2 ;  /* 0x0000000418187c11 */ /* 0x000fe2000f8e10ff */
[----:B---3--:R-:W-:Y:S04]  /*02a0*/  STS [R17], R6 ;  /* 0x0000000611007388 */ /* 0x008fe80000000800 */
[----:B--2---:R-:W-:Y:S04]  /*02b0*/  STS [R8], R11 ;  /* 0x0000000b08007388 */ /* 0x004fe80000000800 */
[----:B----4-:R1:W-:Y:S01]  /*02c0*/  STS [R0], R13 ;  /* 0x0000000d00007388 */ /* 0x0103e20000000800 */
[----:B------:R-:W-:Y:S06]  /*02d0*/  BAR.SYNC.DEFER_BLOCKING 0x0 ;  /* 0x0000000000007b1d */ /* 0x000fec0000010000 */
[----:B------:R-:W-:Y:S04]  /*02e0*/  LDS R16, [R23] ;  /* 0x0000000017107984 */ /* 0x000fe80000000800 */
[----:B------:R-:W0:Y:S01]  /*02f0*/  LDS R12, [R7] ;  /* 0x00000000070c7984 */ /* 0x000e220000000800 */
[----:B-1----:R-:W-:-:S04]  /*0300*/  LOP3.LUT R13, R18, 0xffff, RZ, 0xc0, !PT ;  /* 0x0000ffff120d7812 */ /* 0x002fc800078ec0ff */
[----:B------:R-:W-:Y:S01]  /*0310*/  SHF.R.U32.HI R13, RZ, 0x1, R13 ;  /* 0x00000001ff0d7819 */ /* 0x000fe2000001160d */
[----:B------:R-:W-:Y:S02]  /*0320*/  IMAD R6, R14, -0x80, R22 ;  /* 0xffffff800e067824 */ /* 0x000fe400078e0216 */
[----:B0-----:R-:W-:-:S05]  /*0330*/  FFMA R17, R15, R16, R12 ;  /* 0x000000100f117223 */ /* 0x001fca000000000c */
[----:B------:R-:W-:Y:S04]  /*0340*/  STS [R24], R17 ;  /* 0x0000001118007388 */ /* 0x000fe80000000800 */
[----:B------:R-:W-:Y:S04]  /*0350*/  LDS R10, [R10+0x4] ;  /* 0x000004000a0a7984 */ /* 0x000fe80000000800 */
[----:B------:R-:W0:Y:S01]  /*0360*/  LDS R11, [R23+0x4] ;  /* 0x00000400170b7984 */ /* 0x000e220000000800 */
[----:B------:R-:W-:-:S05]  /*0370*/  LOP3.LUT R13, R13, 0x1, RZ, 0xc0, !PT ;  /* 0x000000010d0d7812 */ /* 0x000fca00078ec0ff */
[----:B------:R-:W-:-:S05]  /*0380*/  IMAD.IADD R6, R13, 0x1, R6 ;  /* 0x000000010d067824 */ /* 0x000fca00078e0206 */
[----:B------:R-:W-:-:S04]  /*0390*/  PRMT R6, R6, 0x9910, RZ ;  /* 0x0000991006067816 */ /* 0x000fc800000000ff */
[----:B------:R-:W-:Y:S01]  /*03a0*/  LEA R16, R6, UR4, 0x2 ;  /* 0x0000000406107c11 */ /* 0x000fe2000f8e10ff */
[----:B0-----:R-:W-:-:S05]  /*03b0*/  FFMA R7, R15, R11, R10 ;  /* 0x0000000b0f077223 */ /* 0x001fca000000000a */
[----:B------:R0:W-:Y:S04]  /*03c0*/  STS [R24+0x4], R7 ;  /* 0x0000040718007388 */ /* 0x0001e80000000800 */
[----:B------:R-:W1:Y:S01]  /*03d0*/  LDS R16, [R16] ;  /* 0x0000000010107984 */ /* 0x000e620000000800 */
[----:B------:R-:W-:Y:S01]  /*03e0*/  IMAD.U32 R11, R21, 0x10000, RZ ;  /* 0x00010000150b7824 */ /* 0x000fe200078e00ff */
[----:B------:R-:W-:-:S04]  /*03f0*/  LOP3.LUT R10, R18, 0x1, RZ, 0xc0, !PT ;  /* 0x00000001120a7812 */ /* 0x000fc800078ec0ff */
[----:B------:R-:W-:-:S05]  /*0400*/  LOP3.LUT R11, R11, 0x3f0000, RZ, 0xc0, !PT ;  /* 0x003f00000b0b7812 */ /* 0x000fca00078ec0ff */
[----:B------:R-:W-:Y:S01]  /*0410*/  IMAD R11, R10, 0x400000, R11 ;  /* 0x004000000a0b7824 */ /* 0x000fe200078e020b */
[----:B------:R-:W-:-:S04]  /*0420*/  LOP3.LUT R12, R13, 0x1, RZ, 0x3c, !PT ;  /* 0x000000010d0c7812 */ /* 0x000fc800078e3cff */
[----:B------:R-:W-:Y:S02]  /*0430*/  SHF.R.U32.HI R20, RZ, 0xf, R11 ;  /* 0x0000000fff147819 */ /* 0x000fe4000001160b */
[----:B------:R-:W-:-:S03]  /*0440*/  LOP3.LUT R11, R18, 0x2, RZ, 0xc, !PT ;  /* 0x00000002120b7812 */ /* 0x000fc600078e0cff */
[----:B------:R-:W-:Y:S02]  /*0450*/  IMAD.IADD R26, R12, 0x1, R20 ;  /* 0x000000010c1a7824 */ /* 0x000fe400078e0214 */
[----:B------:R-:W-:Y:S01]  /*0460*/  IMAD R17, R11, 0x80, R22 ;  /* 0x000000800b117824 */ /* 0x000fe200078e0216 */
[----:B------:R-:W-:Y:S02]  /*0470*/  LEA R25, R6, UR7, 0x2 ;  /* 0x0000000706197c11 */ /* 0x000fe4000f8e10ff */
[----:B------:R-:W-:Y:S02]  /*0480*/  LEA R26, R26, UR5, 0x2 ;  /* 0x000000051a1a7c11 */ /* 0x000fe4000f8e10ff */
[----:B0-----:R-:W-:Y:S02]  /*0490*/  LEA R7, R17, UR4, 0x2 ;  /* 0x0000000411077c11 */ /* 0x001fe4000f8e10ff */
[----:B------:R-:W-:-:S04]  /*04a0*/  LOP3.LUT R20, R20, R13, RZ, 0xfc, !PT ;  /* 0x0000000d14147212 */ /* 0x000fc800078efcff */
[----:B------:R-:W-:Y:S01]  /*04b0*/  LEA R20, R20, UR5, 0x2 ;  /* 0x0000000514147c11 */ /* 0x000fe2000f8e10ff */
[----:B-1----:R0:W-:Y:S04]  /*04c0*/  STS [R25], R16 ;  /* 0x0000001019007388 */ /* 0x0021e80000000800 */
[----:B------:R-:W-:Y:S04]  /*04d0*/  LDS R26, [R26] ;  /* 0x000000001a1a7984 */ /* 0x000fe80000000800 */
[----:B------:R-:W1:Y:S04]  /*04e0*/  LDS.64 R6, [R7] ;  /* 0x0000000007067984 */ /* 0x000e680000000a00 */
[----:B------:R-:W2:Y:S01]  /*04f0*/  LDS R27, [R20] ;  /* 0x00000000141b7984 */ /* 0x000ea20000000800 */
[----:B------:R-:W-:-:S04]  /*0500*/  IMAD R28, R11, 0x80, R22 ;  /* 0x000000800b1c7824 */ /* 0x000fc800078e0216 */
[----:B0-----:R-:W-:-:S05]  /*0510*/  IMAD.IADD R16, R13, 0x1, R28 ;  /* 0x000000010d107824 */ /* 0x001fca00078e021c */
[----:B------:R-:W-:Y:S01]  /*0520*/  LEA R16, R16, UR7, 0x2 ;  /* 0x0000000710107c11 */ /* 0x000fe2000f8e10ff */
[----:B------:R-:W-:Y:S01]  /*0530*/  IMAD.MOV.U32 R17, RZ, RZ, 0xffff ;  /* 0x0000ffffff117424 */ /* 0x000fe200078e00ff */
[----:B------:R-:W-:-:S04]  /*0540*/  ISETP.NE.U32.AND P0, PT, R10, 0x1, PT ;  /* 0x000000010a00780c */ /* 0x000fc80003f05070 */
[----:B------:R-:W-:Y:S01]  /*0550*/  SEL R17, R17, 0x1, !P0 ;  /* 0x0000000111117807 */ /* 0x000fe20004000000 */
[----:B-1----:R-:W-:Y:S01]  /*0560*/  FMUL R29, R26, R7 ;  /* 0x000000071a1d7220 */ /* 0x002fe20000400000 */
[----:B------:R-:W-:-:S04]  /*0570*/  FMUL R6, R15, R6 ;  /* 0x000000060f067220 */ /* 0x000fc80000400000 */
[----:B--2---:R-:W-:-:S05]  /*0580*/  FFMA R27, R6, R27, R29 ;  /* 0x0000001b061b7223 */ /* 0x004fca000000001d */
[----:B------:R-:W-:Y:S01]  /*0590*/  STS [R16], R27 ;  /* 0x0000001b10007388 */ /* 0x000fe20000000800 */
[----:B------:R-:W-:Y:S01]  /*05a0*/  BAR.SYNC.DEFER_BLOCKING 0x0 ;  /* 0x0000000000007b1d */ /* 0x000fe20000010000 */
[----:B------:R-:W-:-:S04]  /*05b0*/  IMAD R6, R17, 0x80, R22 ;  /* 0x0000008011067824 */ /* 0x000fc800078e0216 */
[----:B------:R-:W-:-:S05]  /*05c0*/  IMAD.U32 R7, R6, 0x10000, RZ ;  /* 0x0001000006077824 */ /* 0x000fca00078e00ff */
[----:B------:R-:W-:-:S05]  /*05d0*/  LEA.HI.SX32 R7, R7, UR7, 0x12 ;  /* 0x0000000707077c11 */ /* 0x000fca000f8f92ff */
[----:B------:R-:W-:Y:S04]  /*05e0*/  LDS R20, [R7] ;  /* 0x0000000007147984 */ /* 0x000fe80000000800 */
[----:B------:R-:W0:Y:S01]  /*05f0*/  LDS R25, [R23] ;  /* 0x0000000017197984 */ /* 0x000e220000000800 */
[----:B------:R-:W0:Y:S01]  /*0600*/  I2F.S16 R17, R17 ;  /* 0x0000001100117306 */ /* 0x000e220000101400 */
[----:B------:R-:W-:-:S05]  /*0610*/  IMAD.U32 R6, R6, 0x10000, RZ ;  /* 0x0001000006067824 */ /* 0x000fca00078e00ff */
[----:B------:R-:W-:Y:S01]  /*0620*/  LEA.HI.SX32 R26, R6, UR7, 0x12 ;  /* 0x00000007061a7c11 */ /* 0x000fe2000f8f92ff */
[----:B0-----:R-:W-:-:S05]  /*0630*/  FFMA R25, R17, R25, R20 ;  /* 0x0000001911197223 */ /* 0x001fca0000000014 */
[----:B------:R-:W-:Y:S04]  /*0640*/  STS [R24], R25 ;  /* 0x0000001918007388 */ /* 0x000fe80000000800 */
[----:B------:R-:W-:Y:S04]  /*0650*/  LDS R26, [R26+0x4] ;  /* 0x000004001a1a7984 */ /* 0x000fe80000000800 */
[----:B------:R-:W0:Y:S01]  /*0660*/  LDS R20, [R23+0x4] ;  /* 0x0000040017147984 */ /* 0x000e220000000800 */
[----:B------:R-:W-:-:S04]  /*0670*/  SEL R27, RZ, 0x80, P0 ;  /* 0x00000080ff1b7807 */ /* 0x000fc80000000000 */
[----:B------:R-:W-:-:S04]  /*0680*/  IADD3 R6, PT, PT, R10, R22, -R27 ;  /* 0x000000160a067210 */ /* 0x000fc80007ffe81b */
[----:B------:R-:W-:Y:S01]  /*0690*/  LEA R27, R6, UR4, 0x2 ;  /* 0x00000004061b7c11 */ /* 0x000fe2000f8e10ff */
[----:B0-----:R-:W-:-:S05]  /*06a0*/  FFMA R7, R17, R20, R26 ;  /* 0x0000001411077223 */ /* 0x001fca000000001a */
[----:B------:R0:W-:Y:S04]  /*06b0*/  STS [R24+0x4], R7 ;  /* 0x0000040718007388 */ /* 0x0001e80000000800 */
[----:B------:R-:W1:Y:S01]  /*06c0*/  LDS R27, [R27] ;  /* 0x000000001b1b7984 */ /* 0x000e620000000800 */
[----:B------:R-:W-:Y:S01]  /*06d0*/  IMAD.SHL.U32 R20, R21, 0x4, RZ ;  /* 0x0000000415147824 */ /* 0x000fe200078e00ff */
[----:B------:R-:W-:-:S04]  /*06e0*/  LOP3.LUT R16, RZ, 0x1, R18, 0x44, !PT ;  /* 0x00000001ff107812 */ /* 0x000fc800078e4412 */
[----:B------:R-:W-:Y:S01]  /*06f0*/  LOP3.LUT R29, R20, 0xfc, RZ, 0xc0, !PT ;  /* 0x000000fc141d7812 */ /* 0x000fe200078ec0ff */
[----:B------:R-:W-:Y:S01]  /*0700*/  IMAD R23, R16, 0x80, R22 ;  /* 0x0000008010177824 */ /* 0x000fe200078e0216 */
[----:B------:R-:W-:Y:S02]  /*0710*/  LEA R26, R6, UR7, 0x2 ;  /* 0x00000007061a7c11 */ /* 0x000fe4000f8e10ff */
[C-C-:B------:R-:W-:Y:S02]  /*0720*/  LOP3.LUT R25, R29.reuse, 0x1, R18.reuse, 0xf4, !PT ;  /* 0x000000011d197812 */ /* 0x140fe400078ef412 */
[----:B------:R-:W-:Y:S02]  /*0730*/  LOP3.LUT R22, R29, 0x1, R18, 0xf8, !PT ;  /* 0x000000011d167812 */ /* 0x000fe400078ef812 */
[----:B------:R-:W-:Y:S02]  /*0740*/  LEA R6, R23, UR4, 0x2 ;  /* 0x0000000417067c11 */ /* 0x000fe4000f8e10ff */
[----:B------:R-:W-:-:S02]  /*0750*/  LEA R25, R25, UR5, 0x2 ;  /* 0x0000000519197c11 */ /* 0x000fc4000f8e10ff */
[----:B0-----:R-:W-:Y:S01]  /*0760*/  LEA R24, R22, UR5, 0x2 ;  /* 0x0000000516187c11 */ /* 0x001fe2000f8e10ff */
[----:B-1----:R-:W-:Y:S04]  /*0770*/  STS [R26], R27 ;  /* 0x0000001b1a007388 */ /* 0x002fe80000000800 */
[----:B------:R-:W-:Y:S04]  /*0780*/  LDS R22, [R25] ;  /* 0x0000000019167984 */ /* 0x000fe80000000800 */
[----:B------:R-:W0:Y:S04]  /*0790*/  LDS.64 R6, [R6] ;  /* 0x0000000006067984 */ /* 0x000e280000000a00 */
[----:B------:R-:W1:Y:S01]  /*07a0*/  LDS R24, [R24] ;  /* 0x0000000018187984 */ /* 0x000e620000000800 */
[----:B------:R-:W-:-:S05]  /*07b0*/  LOP3.LUT R28, R21, 0xfffffff0, RZ, 0xc0, !PT ;  /* 0xfffffff0151c7812 */ /* 0x000fca00078ec0ff */
[----:B------:R-:W-:Y:S02]  /*07c0*/  IMAD R28, R28, 0x3, R21 ;  /* 0x000000031c1c7824 */ /* 0x000fe400078e0215 */
[----:B------:R-:W-:Y:S02]  /*07d0*/  IMAD.IADD R23, R10, 0x1, R23 ;  /* 0x000000010a177824 */ /* 0x000fe400078e0217 */
[----:B------:R-:W-:-:S04]  /*07e0*/  IMAD R21, R19, 0x10, R28 ;  /* 0x0000001013157824 */ /* 0x000fc800078e021c */
[----:B------:R-:W-:Y:S02]  /*07f0*/  IMAD.SHL.U32 R21, R21, 0x2, RZ ;  /* 0x0000000215157824 */ /* 0x000fe400078e00ff */
[----:B0-----:R-:W-:Y:S01]  /*0800*/  FMUL R28, R22, R7 ;  /* 0x00000007161c7220 */ /* 0x001fe20000400000 */
[----:B------:R-:W-:Y:S01]  /*0810*/  FMUL R7, R17, R6 ;  /* 0x0000000611077220 */ /* 0x000fe20000400000 */
[----:B------:R-:W-:-:S03]  /*0820*/  LEA R6, R23, UR7, 0x2 ;  /* 0x0000000717067c11 */ /* 0x000fc6000f8e10ff */
[----:B-1----:R-:W-:-:S05]  /*0830*/  FFMA R7, R7, R24, R28 ;  /* 0x0000001807077223 */ /* 0x002fca000000001c */
[----:B------:R0:W-:Y:S01]  /*0840*/  STS [R6], R7 ;  /* 0x0000000706007388 */ /* 0x0001e20000000800 */
[----:B------:R-:W-:-:S05]  /*0850*/  LOP3.LUT R22, R21, 0x1ffe, RZ, 0xc0, !PT ;  /* 0x00001ffe15167812 */ /* 0x000fca00078ec0ff */
[----:B------:R-:W-:-:S04]  /*0860*/  IMAD R25, R9, 0x20, R22 ;  /* 0x0000002009197824 */ /* 0x000fc800078e0216 */
[----:B------:R-:W-:Y:S01]  /*0870*/  IMAD.U32 R25, R25, 0x10000, RZ ;  /* 0x0001000019197824 */ /* 0x000fe200078e00ff */
[----:B------:R-:W-:-:S04]  /*0880*/  LEA R24, R21, UR7, 0x2 ;  /* 0x0000000715187c11 */ /* 0x000fc8000f8e10ff */
[----:B------:R-:W-:Y:S01]  /*0890*/  LEA.HI.SX32 R23, R25, UR7, 0x12 ;  /* 0x0000000719177c11 */ /* 0x000fe2000f8f92ff */
[----:B------:R-:W-:Y:S06]  /*08a0*/  BAR.SYNC.DEFER_BLOCKING 0x0 ;  /* 0x0000000000007b1d */ /* 0x000fec0000010000 */
[----:B------:R-:W-:Y:S04]  /*08b0*/  LDS R26, [R23] ;  /* 0x00000000171a7984 */ /* 0x000fe80000000800 */
[----:B------:R-:W1:Y:S01]  /*08c0*/  LDS R25, [R24] ;  /* 0x0000000018197984 */ /* 0x000e620000000800 */
[--C-:B------:R-:W-:Y:S01]  /*08d0*/  IMAD R27, R9, 0x20, R22.reuse ;  /* 0x00000020091b7824 */ /* 0x100fe200078e0216 */
[----:B------:R-:W-:Y:S01]  /*08e0*/  LEA R21, R21, UR4, 0x2 ;  /* 0x0000000415157c11 */ /* 0x000fe2000f8e10ff */
[----:B0-----:R-:W-:-:S02]  /*08f0*/  IMAD R6, R14, -0x20, R22 ;  /* 0xffffffe00e067824 */ /* 0x001fc400078e0216 */
[----:B-1----:R-:W-:Y:S01]  /*0900*/  FFMA R26, R15, R25, R26 ;  /* 0x000000190f1a7223 */ /* 0x002fe2000000001a */
[----:B------:R-:W-:-:S04]  /*0910*/  LEA R25, R27, UR7, 0x2 ;  /* 0x000000071b197c11 */ /* 0x000fc8000f8e10ff */
[----:B------:R-:W-:Y:S04]  /*0920*/  STS [R21], R26 ;  /* 0x0000001a15007388 */ /* 0x000fe80000000800 */
[----:B------:R0:W-:Y:S04]  /*0930*/  LDS R28, [R25+0x4] ;  /* 0x00000400191c7984 */ /* 0x0001e80000000800 */
[----:B------:R-:W1:Y:S01]  /*0940*/  LDS R27, [R24+0x4] ;  /* 0x00000400181b7984 */ /* 0x000e620000000800 */
[----:B------:R-:W-:-:S05]  /*0950*/  IMAD.IADD R6, R13, 0x1, R6 ;  /* 0x000000010d067824 */ /* 0x000fca00078e0206 */
[----:B------:R-:W-:-:S04]  /*0960*/  PRMT R6, R6, 0x9910, RZ ;  /* 0x0000991006067816 */ /* 0x000fc800000000ff */
[----:B------:R-:W-:Y:S02]  /*0970*/  LEA R7, R6, UR4, 0x2 ;  /* 0x0000000406077c11 */ /* 0x000fe4000f8e10ff */
[----:B------:R-:W-:-:S05]  /*0980*/  SHF.R.U32.HI R23, RZ, 0x2, R18 ;  /* 0x00000002ff177819 */ /* 0x000fca0000011612 */
[----:B0-----:R-:W-:Y:S02]  /*0990*/  IMAD.SHL.U32 R25, R23, 0x40000, RZ ;  /* 0x0004000017197824 */ /* 0x001fe400078e00ff */
[----:B-1----:R-:W-:-:S05]  /*09a0*/  FFMA R28, R15, R27, R28 ;  /* 0x0000001b0f1c7223 */ /* 0x002fca000000001c */
[----:B------:R0:W-:Y:S04]  /*09b0*/  STS [R21+0x4], R28 ;  /* 0x0000041c15007388 */ /* 0x0001e80000000800 */
[----:B------:R-:W1:Y:S01]  /*09c0*/  LDS R27, [R7] ;  /* 0x00000000071b7984 */ /* 0x000e620000000800 */
[----:B------:R-:W-:-:S05]  /*09d0*/  LOP3.LUT R25, R25, 0x3f0000, RZ, 0xc0, !PT ;  /* 0x003f000019197812 */ /* 0x000fca00078ec0ff */
[----:B------:R-:W-:Y:S01]  /*09e0*/  IMAD R26, R10, 0x400000, R25 ;  /* 0x004000000a1a7824 */ /* 0x000fe200078e0219 */
[----:B------:R-:W-:-:S04]  /*09f0*/  LEA R25, R6, UR7, 0x2 ;  /* 0x0000000706197c11 */ /* 0x000fc8000f8e10ff */
[----:B------:R-:W-:Y:S01]  /*0a00*/  SHF.R.U32.HI R6, RZ, 0xf, R26 ;  /* 0x0000000fff067819 */ /* 0x000fe2000001161a */
[----:B------:R-:W-:-:S04]  /*0a10*/  IMAD R26, R11, 0x20, R22 ;  /* 0x000000200b1a7824 */ /* 0x000fc800078e0216 */
[----:B------:R-:W-:Y:S01]  /*0a20*/  IMAD.IADD R29, R12, 0x1, R6 ;  /* 0x000000010c1d7824 */ /* 0x000fe200078e0206 */
[----:B------:R-:W-:Y:S02]  /*0a30*/  LOP3.LUT R6, R6, R13, RZ, 0xfc, !PT ;  /* 0x0000000d06067212 */ /* 0x000fe400078efcff */
[----:B0-----:R-:W-:Y:S02]  /*0a40*/  LEA R21, R26, UR4, 0x2 ;  /* 0x000000041a157c11 */ /* 0x001fe4000f8e10ff */
[----:B------:R-:W-:Y:S02]  /*0a50*/  LEA R29, R29, UR5, 0x2 ;  /* 0x000000051d1d7c11 */ /* 0x000fe4000f8e10ff */
[----:B------:R-:W-:Y:S01]  /*0a60*/  LEA R28, R6, UR5, 0x2 ;  /* 0x00000005061c7c11 */ /* 0x000fe2000f8e10ff */
[----:B-1----:R-:W-:Y:S04]  /*0a70*/  STS [R25], R27 ;  /* 0x0000001b19007388 */ /* 0x002fe80000000800 */
[----:B------:R-:W-:Y:S04]  /*0a80*/  LDS R25, [R29] ;  /* 0x000000001d197984 */ /* 0x000fe80000000800 */
[----:B------:R-:W0:Y:S04]  /*0a90*/  LDS.64 R6, [R21] ;  /* 0x0000000015067984 */ /* 0x000e280000000a00 */
[----:B------:R-:W1:Y:S01]  /*0aa0*/  LDS R29, [R28] ;  /* 0x000000001c1d7984 */ /* 0x000e620000000800 */
[----:B------:R-:W-:-:S05]  /*0ab0*/  IMAD.IADD R26, R13, 0x1, R26 ;  /* 0x000000010d1a7824 */ /* 0x000fca00078e021a */
[----:B------:R-:W-:Y:S01]  /*0ac0*/  LEA R26, R26, UR7, 0x2 ;  /* 0x000000071a1a7c11 */ /* 0x000fe2000f8e10ff */
[----:B0-----:R-:W-:Y:S01]  /*0ad0*/  FMUL R7, R25, R7 ;  /* 0x0000000719077220 */ /* 0x001fe20000400000 */
[----:B------:R-:W-:-:S04]  /*0ae0*/  FMUL R6, R15, R6 ;  /* 0x000000060f067220 */ /* 0x000fc80000400000 */
[----:B-1----:R-:W-:Y:S01]  /*0af0*/  FFMA R7, R6, R29, R7 ;  /* 0x0000001d06077223 */ /* 0x002fe20000000007 */
[----:B------:R-:W-:-:S04]  /*0b00*/  IMAD.MOV.U32 R6, RZ, RZ, 0xffff ;  /* 0x0000ffffff067424 */ /* 0x000fc800078e00ff */
[----:B------:R-:W-:Y:S01]  /*0b10*/  STS [R26], R7 ;  /* 0x000000071a007388 */ /* 0x000fe20000000800 */
[----:B------:R-:W-:-:S05]  /*0b20*/  SEL R25, R6, 0x1, !P0 ;  /* 0x0000000106197807 */ /* 0x000fca0004000000 */
[----:B------:R-:W-:-:S04]  /*0b30*/  IMAD R6, R25, 0x20, R22 ;  /* 0x0000002019067824 */ /* 0x000fc800078e0216 */
[----:B------:R-:W-:-:S05]  /*0b40*/  IMAD.U32 R25, R6, 0x10000, RZ ;  /* 0x0001000006197824 */ /* 0x000fca00078e00ff */
[----:B------:R-:W-:Y:S01]  /*0b50*/  LEA.HI.SX32 R21, R25, UR7, 0x12 ;  /* 0x0000000719157c11 */ /* 0x000fe2000f8f92ff */
[----:B------:R-:W-:Y:S01]  /*0b60*/  BAR.SYNC.DEFER_BLOCKING 0x0 ;  /* 0x0000000000007b1d */ /* 0x000fe20000010000 */
[----:B------:R-:W-:-:S05]  /*0b70*/  LOP3.LUT R27, R23, 0xfffffff0, RZ, 0xc0, !PT ;  /* 0xfffffff0171b7812 */ /* 0x000fca00078ec0ff */
[----:B------:R-:W-:Y:S04]  /*0b80*/  LDS R28, [R21] ;  /* 0x00000000151c7984 */ /* 0x000fe80000000800 */
[----:B------:R-:W0:Y:S01]  /*0b90*/  LDS R25, [R24] ;  /* 0x0000000018197984 */ /* 0x000e220000000800 */
[----:B------:R-:W-:-:S04]  /*0ba0*/  IMAD R27, R27, 0x3, R23 ;  /* 0x000000031b1b7824 */ /* 0x000fc800078e0217 */
[----:B------:R-:W-:-:S04]  /*0bb0*/  IMAD R27, R19, 0x10, R27 ;  /* 0x00000010131b7824 */ /* 0x000fc800078e021b */
[----:B------:R-:W-:Y:S02]  /*0bc0*/  IMAD.SHL.U32 R29, R27, 0x2, RZ ;  /* 0x000000021b1d7824 */ /* 0x000fe400078e00ff */
[----:B------:R-:W-:-:S03]  /*0bd0*/  IMAD.U32 R27, R6, 0x10000, RZ ;  /* 0x00010000061b7824 */ /* 0x000fc600078e00ff */
[----:B------:R-:W-:Y:S02]  /*0be0*/  LEA R6, R29, UR4, 0x2 ;  /* 0x000000041d067c11 */ /* 0x000fe4000f8e10ff */
[----:B------:R-:W-:Y:S01]  /*0bf0*/  LEA.HI.SX32 R27, R27, UR7, 0x12 ;  /* 0x000000071b1b7c11 */ /* 0x000fe2000f8f92ff */
[----:B0-----:R-:W-:-:S05]  /*0c00*/  FFMA R25, R17, R25, R28 ;  /* 0x0000001911197223 */ /* 0x001fca000000001c */
[----:B------:R-:W-:Y:S04]  /*0c10*/  STS [R6], R25 ;  /* 0x0000001906007388 */ /* 0x000fe80000000800 */
[----:B------:R-:W-:Y:S04]  /*0c20*/  LDS R26, [R27+0x4] ;  /* 0x000004001b1a7984 */ /* 0x000fe80000000800 */
[----:B------:R-:W0:Y:S01]  /*0c30*/  LDS R24, [R24+0x4] ;  /* 0x0000040018187984 */ /* 0x000e220000000800 */
[----:B------:R-:W-:-:S04]  /*0c40*/  SEL R7, RZ, 0x20, P0 ;  /* 0x00000020ff077807 */ /* 0x000fc80000000000 */
[----:B------:R-:W-:Y:S02]  /*0c50*/  IADD3 R28, PT, PT, R10, R22, -R7 ;  /* 0x000000160a1c7210 */ /* 0x000fe40007ffe807 */
[----:B------:R-:W-:Y:S01]  /*0c60*/  SHF.R.U32.HI R21, RZ, 0x2, R18 ;  /* 0x00000002ff157819 */ /* 0x000fe20000011612 */
[----:B0-----:R-:W-:Y:S01]  /*0c70*/  FFMA R7, R17, R24, R26 ;  /* 0x0000001811077223 */ /* 0x001fe2000000001a */
[----:B------:R-:W-:-:S04]  /*0c80*/  LEA R26, R28, UR4, 0x2 ;  /* 0x000000041c1a7c11 */ /* 0x000fc8000f8e10ff */
[----:B------:R0:W-:Y:S04]  /*0c90*/  STS [R6+0x4], R7 ;  /* 0x0000040706007388 */ /* 0x0001e80000000800 */
[----:B------:R1:W2:Y:S01]  /*0ca0*/  LDS R29, [R26] ;  /* 0x000000001a1d7984 */ /* 0x0002a20000000800 */
[----:B------:R-:W-:Y:S02]  /*0cb0*/  IMAD.SHL.U32 R24, R21, 0x10, RZ ;  /* 0x0000001015187824 */ /* 0x000fe400078e00ff */
[----:B------:R-:W-:-:S03]  /*0cc0*/  IMAD R25, R16, 0x20, R22 ;  /* 0x0000002010197824 */ /* 0x000fc600078e0216 */
[----:B------:R-:W-:-:S04]  /*0cd0*/  LOP3.LUT R27, R24, 0xfc, RZ, 0xc0, !PT ;  /* 0x000000fc181b7812 */ /* 0x000fc800078ec0ff */
[C-C-:B------:R-:W-:Y:S02]  /*0ce0*/  LOP3.LUT R24, R27.reuse, 0x1, R18.reuse, 0xf4, !PT ;  /* 0x000000011b187812 */ /* 0x140fe400078ef412 */
[----:B------:R-:W-:Y:S02]  /*0cf0*/  LEA R28, R28, UR7, 0x2 ;  /* 0x000000071c1c7c11 */ /* 0x000fe4000f8e10ff */
[----:B------:R-:W-:Y:S02]  /*0d00*/  LOP3.LUT R22, R27, 0x1, R18, 0xf8, !PT ;  /* 0x000000011b167812 */ /* 0x000fe400078ef812 */
[----:B0-----:R-:W-:Y:S02]  /*0d10*/  LEA R6, R25, UR4, 0x2 ;  /* 0x0000000419067c11 */ /* 0x001fe4000f8e10ff */
[----:B------:R-:W-:Y:S02]  /*0d20*/  LEA R27, R24, UR5, 0x2 ;  /* 0x00000005181b7c11 */ /* 0x000fe4000f8e10ff */
[----:B-1----:R-:W-:Y:S01]  /*0d30*/  LEA R26, R22, UR5, 0x2 ;  /* 0x00000005161a7c11 */ /* 0x002fe2000f8e10ff */
[----:B--2---:R-:W-:Y:S04]  /*0d40*/  STS [R28], R29 ;  /* 0x0000001d1c007388 */ /* 0x004fe80000000800 */
[----:B------:R-:W-:Y:S04]  /*0d50*/  LDS R22, [R27] ;  /* 0x000000001b167984 */ /* 0x000fe80000000800 */
[----:B------:R-:W0:Y:S04]  /*0d60*/  LDS.64 R6, [R6] ;  /* 0x0000000006067984 */ /* 0x000e280000000a00 */
[----:B------:R-:W1:Y:S01]  /*0d70*/  LDS R26, [R26] ;  /* 0x000000001a1a7984 */ /* 0x000e620000000800 */
[----:B------:R-:W-:Y:S01]  /*0d80*/  LOP3.LUT R24, R23, 0xfffffffc, RZ, 0xc0, !PT ;  /* 0xfffffffc17187812 */ /* 0x000fe200078ec0ff */
[----:B------:R-:W-:-:S04]  /*0d90*/  IMAD.IADD R25, R10, 0x1, R25 ;  /* 0x000000010a197824 */ /* 0x000fc800078e0219 */
[----:B------:R-:W-:-:S04]  /*0da0*/  IMAD R24, R24, 0x3, R23 ;  /* 0x0000000318187824 */ /* 0x000fc800078e0217 */
        /* <DEDUP_REMOVED lines=9> */
[----:B------:R-:W-:-:S05]  /*0e40*/  IMAD.U32 R23, R23, 0x10000, RZ ;  /* 0x0001000017177824 */ /* 0x000fca00078e00ff */
[----:B------:R-:W-:Y:S01]  /*0e50*/  LEA.HI.SX32 R25, R23, UR7, 0x12 ;  /* 0x0000000717197c11 */ /* 0x000fe2000f8f92ff */
[----:B------:R-:W-:Y:S01]  /*0e60*/  BAR.SYNC.DEFER_BLOCKING 0x0 ;  /* 0x0000000000007b1d */ /* 0x000fe20000010000 */
[----:B------:R-:W-:-:S05]  /*0e70*/  LEA R23, R24, UR7, 0x2 ;  /* 0x0000000718177c11 */ /* 0x000fca000f8e10ff */
[----:B------:R-:W-:Y:S04]  /*0e80*/  LDS R26, [R25] ;  /* 0x00000000191a7984 */ /* 0x000fe80000000800 */
[----:B------:R-:W1:Y:S01]  /*0e90*/  LDS R27, [R23] ;  /* 0x00000000171b7984 */ /* 0x000e620000000800 */
[--C-:B------:R-:W-:Y:S01]  /*0ea0*/  IMAD R28, R9, 0x8, R22.reuse ;  /* 0x00000008091c7824 */ /* 0x100fe200078e0216 */
[----:B------:R-:W-:Y:S01]  /*0eb0*/  LEA R24, R24, UR4, 0x2 ;  /* 0x0000000418187c11 */ /* 0x000fe2000f8e10ff */
[----:B0-----:R-:W-:Y:S02]  /*0ec0*/  IMAD R6, R14, -0x8, R22 ;  /* 0xfffffff80e067824 */ /* 0x001fe400078e0216 */
[----:B-1----:R-:W-:Y:S01]  /*0ed0*/  FFMA R27, R15, R27, R26 ;  /* 0x0000001b0f1b7223 */ /* 0x002fe2000000001a */
[----:B------:R-:W-:-:S04]  /*0ee0*/  LEA R26, R28, UR7, 0x2 ;  /* 0x000000071c1a7c11 */ /* 0x000fc8000f8e10ff */
[----:B------:R0:W-:Y:S04]  /*0ef0*/  STS [R24], R27 ;  /* 0x0000001b18007388 */ /* 0x0001e80000000800 */
[----:B------:R-:W-:Y:S04]  /*0f00*/  LDS R26, [R26+0x4] ;  /* 0x000004001a1a7984 */ /* 0x000fe80000000800 */
[----:B------:R-:W1:Y:S01]  /*0f10*/  LDS R28, [R23+0x4] ;  /* 0x00000400171c7984 */ /* 0x000e620000000800 */
[----:B------:R-:W-:-:S05]  /*0f20*/  IMAD.IADD R6, R13, 0x1, R6 ;  /* 0x000000010d067824 */ /* 0x000fca00078e0206 */
[----:B------:R-:W-:-:S04]  /*0f30*/  PRMT R6, R6, 0x9910, RZ ;  /* 0x0000991006067816 */ /* 0x000fc800000000ff */
[----:B------:R-:W-:Y:S01]  /*0f40*/  LEA R25, R6, UR4, 0x2 ;  /* 0x0000000406197c11 */ /* 0x000fe2000f8e10ff */
[----:B0-----:R-:W-:-:S05]  /*0f50*/  IMAD.SHL.U32 R27, R21, 0x100000, RZ ;  /* 0x00100000151b7824 */ /* 0x001fca00078e00ff */
[----:B------:R-:W-:Y:S01]  /*0f60*/  LOP3.LUT R27, R27, 0x3f0000, RZ, 0xc0, !PT ;  /* 0x003f00001b1b7812 */ /* 0x000fe200078ec0ff */
[----:B-1----:R-:W-:-:S05]  /*0f70*/  FFMA R7, R15, R28, R26 ;  /* 0x0000001c0f077223 */ /* 0x002fca000000001a */
[----:B------:R0:W-:Y:S04]  /*0f80*/  STS [R24+0x4], R7 ;  /* 0x0000040718007388 */ /* 0x0001e80000000800 */
[----:B------:R-:W1:Y:S01]  /*0f90*/  LDS R25, [R25] ;  /* 0x0000000019197984 */ /* 0x000e620000000800 */
        /* <DEDUP_REMOVED lines=13> */
[----:B------:R-:W-:-:S02]  /*1070*/  IMAD.IADD R20, R19, 0x1, R20 ;  /* 0x0000000113147824 */ /* 0x000fc400078e0214 */
[----:B------:R-:W-:Y:S02]  /*1080*/  IMAD.IADD R26, R13, 0x1, R26 ;  /* 0x000000010d1a7824 */ /* 0x000fe400078e021a */
[----:B0-----:R-:W-:Y:S01]  /*1090*/  FMUL R19, R29, R7 ;  /* 0x000000071d137220 */ /* 0x001fe20000400000 */
[----:B------:R-:W-:-:S04]  /*10a0*/  FMUL R6, R15, R6 ;  /* 0x000000060f067220 */ /* 0x000fc80000400000 */
[----:B-1----:R-:W-:Y:S01]  /*10b0*/  FFMA R6, R6, R27, R19 ;  /* 0x0000001b06067223 */ /* 0x002fe20000000013 */
[----:B------:R-:W-:-:S05]  /*10c0*/  IMAD.MOV.U32 R19, RZ, RZ, 0xffff ;  /* 0x0000ffffff137424 */ /* 0x000fca00078e00ff */
[----:B------:R-:W-:-:S05]  /*10d0*/  SEL R19, R19, 0x1, !P0 ;  /* 0x0000000113137807 */ /* 0x000fca0004000000 */
[----:B------:R-:W-:-:S04]  /*10e0*/  IMAD R25, R19, 0x8, R22 ;  /* 0x0000000813197824 */ /* 0x000fc800078e0216 */
[----:B------:R-:W-:Y:S01]  /*10f0*/  IMAD.U32 R28, R25, 0x10000, RZ ;  /* 0x00010000191c7824 */ /* 0x000fe200078e00ff */
[----:B------:R-:W-:-:S05]  /*1100*/  LEA R25, R26, UR7, 0x2 ;  /* 0x000000071a197c11 */ /* 0x000fca000f8e10ff */
[----:B------:R-:W-:Y:S01]  /*1110*/  STS [R25], R6 ;  /* 0x0000000619007388 */ /* 0x000fe20000000800 */
[----:B------:R-:W-:Y:S01]  /*1120*/  BAR.SYNC.DEFER_BLOCKING 0x0 ;  /* 0x0000000000007b1d */ /* 0x000fe20000010000 */
[----:B------:R-:W-:-:S05]  /*1130*/  LEA.HI.SX32 R7, R28, UR7, 0x12 ;  /* 0x000000071c077c11 */ /* 0x000fca000f8f92ff */
[----:B------:R-:W-:Y:S04]  /*1140*/  LDS R26, [R7] ;  /* 0x00000000071a7984 */ /* 0x000fe80000000800 */
[----:B------:R-:W0:Y:S01]  /*1150*/  LDS R27, [R23] ;  /* 0x00000000171b7984 */ /* 0x000e220000000800 */
[----:B------:R-:W-:-:S04]  /*1160*/  IMAD R28, R19, 0x8, R22 ;  /* 0x00000008131c7824 */ /* 0x000fc800078e0216 */
        /* <DEDUP_REMOVED lines=9> */
[----:B------:R-:W-:Y:S02]  /*1200*/  IMAD.SHL.U32 R21, R21, 0x40, RZ ;  /* 0x0000004015157824 */ /* 0x000fe400078e00ff */
[----:B0-----:R-:W-:-:S05]  /*1210*/  FFMA R29, R17, R26, R28 ;  /* 0x0000001a111d7223 */ /* 0x001fca000000001c */
[----:B------:R-:W-:Y:S04]  /*1220*/  STS [R24+0x4], R29 ;  /* 0x0000041d18007388 */ /* 0x000fe80000000800 */
[----:B------:R-:W0:Y:S01]  /*1230*/  LDS R25, [R25] ;  /* 0x0000000019197984 */ /* 0x000e220000000800 */
[----:B------:R-:W-:Y:S01]  /*1240*/  LOP3.LUT R7, R21, 0xfc, RZ, 0xc0, !PT ;  /* 0x000000fc15077812 */ /* 0x000fe200078ec0ff */
[----:B------:R-:W-:Y:S01]  /*1250*/  IMAD R21, R16, 0x8, R22 ;  /* 0x0000000810157824 */ /* 0x000fe200078e0216 */
[----:B------:R-:W-:Y:S02]  /*1260*/  LEA R26, R6, UR7, 0x2 ;  /* 0x00000007061a7c11 */ /* 0x000fe4000f8e10ff */
[----:B------:R-:W-:Y:S02]  /*1270*/  LOP3.LUT R27, R7, 0x1, R18, 0xf4, !PT ;  /* 0x00000001071b7812 */ /* 0x000fe400078ef412 */
[----:B------:R-:W-:-:S02]  /*1280*/  LEA R6, R21, UR4, 0x2 ;  /* 0x0000000415067c11 */ /* 0x000fc4000f8e10ff */
[----:B------:R-:W-:Y:S02]  /*1290*/  LEA R27, R27, UR5, 0x2 ;  /* 0x000000051b1b7c11 */ /* 0x000fe4000f8e10ff */
[----:B------:R-:W-:-:S04]  /*12a0*/  LOP3.LUT R18, R7, 0x1, R18, 0xf8, !PT ;  /* 0x0000000107127812 */ /* 0x000fc800078ef812 */
[----:B------:R-:W-:Y:S01]  /*12b0*/  LEA R23, R18, UR5, 0x2 ;  /* 0x0000000512177c11 */ /* 0x000fe2000f8e10ff */
[----:B0-----:R0:W-:Y:S04]  /*12c0*/  STS [R26], R25 ;  /* 0x000000191a007388 */ /* 0x0011e80000000800 */
[----:B------:R-:W-:Y:S04]  /*12d0*/  LDS R24, [R27] ;  /* 0x000000001b187984 */ /* 0x000fe80000000800 */
[----:B------:R-:W1:Y:S04]  /*12e0*/  LDS.64 R6, [R6] ;  /* 0x0000000006067984 */ /* 0x000e680000000a00 */
[----:B------:R-:W2:Y:S01]  /*12f0*/  LDS R23, [R23] ;  /* 0x0000000017177984 */ /* 0x000ea20000000800 */
[----:B------:R-:W-:-:S05]  /*1300*/  IMAD.IADD R21, R10, 0x1, R21 ;  /* 0x000000010a157824 */ /* 0x000fca00078e0215 */
[----:B0-----:R-:W-:Y:S01]  /*1310*/  LEA R25, R21, UR7, 0x2 ;  /* 0x0000000715197c11 */ /* 0x001fe2000f8e10ff */
[----:B------:R-:W-:-:S05]  /*1320*/  IMAD.SHL.U32 R20, R20, 0x2, RZ ;  /* 0x0000000214147824 */ /* 0x000fca00078e00ff */
[----:B------:R-:W-:Y:S01]  /*1330*/  LOP3.LUT R18, R20, 0x1ffe, RZ, 0xc0, !PT ;  /* 0x00001ffe14127812 */ /* 0x000fe200078ec0ff */
[----:B-1----:R-:W-:Y:S01]  /*1340*/  FMUL R7, R24, R7 ;  /* 0x0000000718077220 */ /* 0x002fe20000400000 */
[----:B------:R-:W-:-:S04]  /*1350*/  FMUL R24, R17, R6 ;  /* 0x0000000611187220 */ /* 0x000fc80000400000 */
[----:B--2---:R-:W-:-:S05]  /*1360*/  FFMA R24, R24, R23, R7 ;  /* 0x0000001718187223 */ /* 0x004fca0000000007 */
[----:B------:R-:W-:Y:S01]  /*1370*/  STS [R25], R24 ;  /* 0x0000001819007388 */ /* 0x000fe20000000800 */
[----:B------:R-:W-:-:S04]  /*1380*/  IMAD R22, R9, 0x2, R18 ;  /* 0x0000000209167824 */ /* 0x000fc800078e0212 */
[----:B------:R-:W-:-:S05]  /*1390*/  IMAD.U32 R9, R22, 0x10000, RZ ;  /* 0x0001000016097824 */ /* 0x000fca00078e00ff */
[----:B------:R-:W-:Y:S01]  /*13a0*/  LEA.HI.SX32 R6, R9, UR7, 0x12 ;  /* 0x0000000709067c11 */ /* 0x000fe2000f8f92ff */
[----:B------:R-:W-:Y:S01]  /*13b0*/  BAR.SYNC.DEFER_BLOCKING 0x0 ;  /* 0x0000000000007b1d */ /* 0x000fe20000010000 */
[----:B------:R-:W-:-:S05]  /*13c0*/  LEA R9, R20, UR7, 0x2 ;  /* 0x0000000714097c11 */ /* 0x000fca000f8e10ff */
[----:B------:R-:W-:Y:S04]  /*13d0*/  LDS R6, [R6] ;  /* 0x0000000006067984 */ /* 0x000fe80000000800 */
[----:B------:R-:W0:Y:S01]  /*13e0*/  LDS R7, [R9] ;  /* 0x0000000009077984 */ /* 0x000e220000000800 */
[----:B------:R-:W-:Y:S02]  /*13f0*/  LEA R20, R20, UR4, 0x2 ;  /* 0x0000000414147c11 */ /* 0x000fe4000f8e10ff */
[----:B------:R-:W-:Y:S01]  /*1400*/  LEA R22, R22, UR7, 0x2 ;  /* 0x0000000716167c11 */ /* 0x000fe2000f8e10ff */
[----:B------:R-:W-:Y:S02]  /*1410*/  IMAD R14, R14, -0x2, R18 ;  /* 0xfffffffe0e0e7824 */ /* 0x000fe400078e0212 */
[----:B0-----:R-:W-:-:S05]  /*1420*/  FFMA R7, R15, R7, R6 ;  /* 0x000000070f077223 */ /* 0x001fca0000000006 */
[----:B------:R0:W-:Y:S04]  /*1430*/  STS [R20], R7 ;  /* 0x0000000714007388 */ /* 0x0001e80000000800 */
[----:B------:R-:W-:Y:S04]  /*1440*/  LDS R22, [R22+0x4] ;  /* 0x0000040016167984 */ /* 0x000fe80000000800 */
[----:B------:R-:W1:Y:S01]  /*1450*/  LDS R21, [R9+0x4] ;  /* 0x0000040009157984 */ /* 0x000e620000000800 */
[----:B------:R-:W-:-:S05]  /*1460*/  IMAD.IADD R14, R13, 0x1, R14 ;  /* 0x000000010d0e7824 */ /* 0x000fca00078e020e */
[----:B------:R-:W-:-:S04]  /*1470*/  PRMT R24, R14, 0x9910, RZ ;  /* 0x000099100e187816 */ /* 0x000fc800000000ff */
[----:B------:R-:W-:Y:S01]  /*1480*/  LEA R6, R24, UR4, 0x2 ;  /* 0x0000000418067c11 */ /* 0x000fe2000f8e10ff */
[----:B0-----:R-:W-:Y:S02]  /*1490*/  IMAD.SHL.U32 R7, R10, 0x400000, RZ ;  /* 0x004000000a077824 */ /* 0x001fe400078e00ff */
[----:B-1----:R-:W-:-:S05]  /*14a0*/  FFMA R21, R15, R21, R22 ;  /* 0x000000150f157223 */ /* 0x002fca0000000016 */
[----:B------:R-:W-:Y:S04]  /*14b0*/  STS [R20+0x4], R21 ;  /* 0x0000041514007388 */ /* 0x000fe80000000800 */
[----:B------:R-:W0:Y:S01]  /*14c0*/  LDS R23, [R6] ;  /* 0x0000000006177984 */ /* 0x000e220000000800 */
[----:B------:R-:W-:Y:S01]  /*14d0*/  SHF.R.U32.HI R7, RZ, 0xf, R7 ;  /* 0x0000000fff077819 */ /* 0x000fe20000011607 */
[----:B------:R-:W-:-:S04]  /*14e0*/  IMAD R14, R11, 0x2, R18 ;  /* 0x000000020b0e7824 */ /* 0x000fc800078e0212 */
[----:B------:R-:W-:Y:S01]  /*14f0*/  IMAD.IADD R22, R12, 0x1, R7 ;  /* 0x000000010c167824 */ /* 0x000fe200078e0207 */
[----:B------:R-:W-:Y:S02]  /*1500*/  LOP3.LUT R11, R7, R13, RZ, 0xfc, !PT ;  /* 0x0000000d070b7212 */ /* 0x000fe400078efcff */
[----:B------:R-:W-:Y:S02]  /*1510*/  LEA R12, R24, UR7, 0x2 ;  /* 0x00000007180c7c11 */ /* 0x000fe4000f8e10ff */
[----:B------:R-:W-:Y:S02]  /*1520*/  LEA R7, R14, UR4, 0x2 ;  /* 0x000000040e077c11 */ /* 0x000fe4000f8e10ff */
[----:B------:R-:W-:Y:S02]  /*1530*/  LEA R22, R22, UR5, 0x2 ;  /* 0x0000000516167c11 */ /* 0x000fe4000f8e10ff */
[----:B------:R-:W-:Y:S01]  /*1540*/  LEA R11, R11, UR5, 0x2 ;  /* 0x000000050b0b7c11 */ /* 0x000fe2000f8e10ff */
[----:B0-----:R-:W-:Y:S04]  /*1550*/  STS [R12], R23 ;  /* 0x000000170c007388 */ /* 0x001fe80000000800 */
[----:B------:R-:W0:Y:S04]  /*1560*/  LDS.64 R6, [R7] ;  /* 0x0000000007067984 */ /* 0x000e280000000a00 */
[----:B------:R-:W1:Y:S04]  /*1570*/  LDS R22, [R22] ;  /* 0x0000000016167984 */ /* 0x000e680000000800 */
[----:B------:R-:W2:Y:S01]  /*1580*/  LDS R11, [R11] ;  /* 0x000000000b0b7984 */ /* 0x000ea20000000800 */
[----:B------:R-:W-:-:S02]  /*1590*/  IMAD.IADD R14, R13, 0x1, R14 ;  /* 0x000000010d0e7824 */ /* 0x000fc400078e020e */
[----:B------:R-:W-:-:S04]  /*15a0*/  IMAD R19, R19, 0x2, R18 ;  /* 0x0000000213137824 */ /* 0x000fc800078e0212 */
[----:B------:R-:W-:Y:S02]  /*15b0*/  IMAD.U32 R21, R19, 0x10000, RZ ;  /* 0x0001000013157824 */ /* 0x000fe400078e00ff */
[----:B0-----:R-:W-:Y:S01]  /*15c0*/  FMUL R6, R15, R6 ;  /* 0x000000060f067220 */ /* 0x001fe20000400000 */
[----:B-1----:R-:W-:Y:S01]  /*15d0*/  FMUL R13, R22, R7 ;  /* 0x00000007160d7220 */ /* 0x002fe20000400000 */
[----:B------:R-:W-:-:S03]  /*15e0*/  LEA R15, R14, UR7, 0x2 ;  /* 0x000000070e0f7c11 */ /* 0x000fc6000f8e10ff */
[----:B--2---:R-:W-:-:S05]  /*15f0*/  FFMA R6, R6, R11, R13 ;  /* 0x0000000b06067223 */ /* 0x004fca000000000d */
[----:B------:R-:W-:Y:S01]  /*1600*/  STS [R15], R6 ;  /* 0x000000060f007388 */ /* 0x000fe20000000800 */
[----:B------:R-:W-:Y:S01]  /*1610*/  BAR.SYNC.DEFER_BLOCKING 0x0 ;  /* 0x0000000000007b1d */ /* 0x000fe20000010000 */
[----:B------:R-:W-:-:S06]  /*1620*/  LEA.HI.SX32 R12, R21, UR7, 0x12 ;  /* 0x00000007150c7c11 */ /* 0x000fcc000f8f92ff */
[----:B------:R-:W-:Y:S04]  /*1630*/  LDS R12, [R12] ;  /* 0x000000000c0c7984 */ /* 0x000fe80000000800 */
[----:B------:R-:W0:Y:S01]  /*1640*/  LDS R7, [R9] ;  /* 0x0000000009077984 */ /* 0x000e220000000800 */
        /* <DEDUP_REMOVED lines=10> */
[----:B------:R-:W-:Y:S04]  /*16f0*/  STS [R20+0x4], R11 ;  /* 0x0000040b14007388 */ /* 0x000fe80000000800 */
[----:B------:R-:W0:Y:S01]  /*1700*/  LDS R6, [R6] ;  /* 0x0000000006067984 */ /* 0x000e220000000800 */
[C---:B------:R-:W-:Y:S01]  /*1710*/  IMAD R15, R16.reuse, 0x2, R18 ;  /* 0x00000002100f7824 */ /* 0x040fe200078e0212 */
[----:B------:R-:W-:Y:S02]  /*1720*/  LEA R13, R13, UR7, 0x2 ;  /* 0x000000070d0d7c11 */ /* 0x000fe4000f8e10ff */
[----:B------:R-:W-:Y:S02]  /*1730*/  LEA R16, R16, UR5, 0x2 ;  /* 0x0000000510107c11 */ /* 0x000fe4000f8e10ff */
[----:B------:R-:W-:-:S02]  /*1740*/  LEA R7, R15, UR4, 0x2 ;  /* 0x000000040f077c11 */ /* 0x000fc4000f8e10ff */
[C---:B------:R-:W-:Y:S01]  /*1750*/  LEA R9, R10.reuse, UR5, 0x2 ;  /* 0x000000050a097c11 */ /* 0x040fe2000f8e10ff */
[----:B0-----:R-:W-:Y:S04]  /*1760*/  STS [R13], R6 ;  /* 0x000000060d007388 */ /* 0x001fe80000000800 */
[----:B------:R-:W0:Y:S04]  /*1770*/  LDS.64 R18, [R7] ;  /* 0x0000000007127984 */ /* 0x000e280000000a00 */
[----:B------:R-:W1:Y:S04]  /*1780*/  LDS R16, [R16] ;  /* 0x0000000010107984 */ /* 0x000e680000000800 */
[----:B------:R-:W2:Y:S01]  /*1790*/  LDS R9, [R9] ;  /* 0x0000000009097984 */ /* 0x000ea20000000800 */
[----:B------:R-:W-:-:S05]  /*17a0*/  IMAD.IADD R10, R10, 0x1, R15 ;  /* 0x000000010a0a7824 */ /* 0x000fca00078e020f */
[----:B------:R-:W-:Y:S01]  /*17b0*/  LEA R11, R10, UR7, 0x2 ;  /* 0x000000070a0b7c11 */ /* 0x000fe2000f8e10ff */
[----:B0-----:R-:W-:Y:S01]  /*17c0*/  FMUL R18, R17, R18 ;  /* 0x0000001211127220 */ /* 0x001fe20000400000 */
[----:B-1----:R-:W-:-:S04]  /*17d0*/  FMUL R19, R16, R19 ;  /* 0x0000001310137220 */ /* 0x002fc80000400000 */
[----:B--2---:R-:W-:-:S05]  /*17e0*/  FFMA R18, R18, R9, R19 ;  /* 0x0000000912127223 */ /* 0x004fca0000000013 */
[----:B------:R-:W-:Y:S01]  /*17f0*/  STS [R11], R18 ;  /* 0x000000120b007388 */ /* 0x000fe20000000800 */
[----:B------:R-:W-:Y:S06]  /*1800*/  BAR.SYNC.DEFER_BLOCKING 0x0 ;  /* 0x0000000000007b1d */ /* 0x000fec0000010000 */
[----:B------:R-:W0:Y:S04]  /*1810*/  LDS R13, [R8] ;  /* 0x00000000080d7984 */ /* 0x000e280000000800 */
[----:B------:R-:W1:Y:S04]  /*1820*/  LDS R7, [R0] ;  /* 0x0000000000077984 */ /* 0x000e680000000800 */
[----:B0-----:R-:W-:Y:S04]  /*1830*/  STG.E desc[UR8][R2.64], R13 ;  /* 0x0000000d02007986 */ /* 0x001fe8000c101908 */
[----:B-1----:R-:W-:Y:S01]  /*1840*/  STG.E desc[UR8][R4.64], R7 ;  /* 0x0000000704007986 */ /* 0x002fe2000c101908 */
[----:B------:R-:W-:Y:S05]  /*1850*/  EXIT ;  /* 0x000000000000794d */ /* 0x000fea0003800000 */
.L_x_0:
[----:B------:R-:W-:-:S00]  /*1860*/  BRA `(.L_x_0) ;  /* 0xfffffffc00fc7947 */ /* 0x000fc0000383ffff */
[----:B------:R-:W-:-:S00]  /*1870*/  NOP ;  /* 0x0000000000007918 */ /* 0x000fc00000000000 */
        /* <DEDUP_REMOVED lines=8> */
.L_x_1:


//--------------------- .nv.shared._Z3fftPfS_     --------------------------
	.section	.nv.shared._Z3fftPfS_,"aw",@nobits
	.sectionflags	@""
	.align	4
.nv.shared._Z3fftPfS_:
	.zero		6144


//--------------------- .nv.shared.reserved.0     --------------------------
	.section	.nv.shared.reserved.0,"aw",@nobits
	.weak		__nv_reservedSMEM_offset_0_alias
	.size		__nv_reservedSMEM_offset_0_alias, 0, 64
	.other		__nv_reservedSMEM_offset_0_alias,@"STO_CUDA_RESERVED_SHARED STV_DEFAULT"
__nv_reservedSMEM_offset_0_alias:
	.zero		0
	.zero		64


//--------------------- .nv.constant0._Z3fftPfS_  --------------------------
	.section	.nv.constant0._Z3fftPfS_,"a",@progbits
	.sectionflags	@""
	.align	4
.nv.constant0._Z3fftPfS_:
	.zero		912


//--------------------- SYMBOLS --------------------------

	.type		.nv.reservedSmem.offset0,@object
	.size		.nv.reservedSmem.offset0,0x4
	.type		.nv.reservedSmem.cap,@object
	.size		.nv.reservedSmem.cap,0x4
